	.headerflags	@"EF_CUDA_TEXMODE_UNIFIED EF_CUDA_64BIT_ADDRESS EF_CUDA_ACCELERATORS EF_CUDA_SM90 EF_CUDA_VIRTUAL_SM(EF_CUDA_SM90)"
	.elftype	@"ET_EXEC"


//--------------------- .nv.info                  --------------------------
	.section	.nv.info,"",@"SHT_CUDA_INFO"
	.align	4


	//----- nvinfo : EIATTR_REGCOUNT
	.align		4
        /*0000*/ 	.byte	0x04, 0x2f
        /*0002*/ 	.short	(.L_3 - .L_2)
	.align		4
.L_2:
        /*0004*/ 	.word	index@(triton_poi_fused__native_batch_norm_legit_no_training_relu_10)
        /*0008*/ 	.word	0x0000001d


	//----- nvinfo : EIATTR_MIN_STACK_SIZE
	.align		4
.L_3:
        /*000c*/ 	.byte	0x04, 0x12
        /*000e*/ 	.short	(.L_5 - .L_4)
	.align		4
.L_4:
        /*0010*/ 	.word	index@(triton_poi_fused__native_batch_norm_legit_no_training_relu_10)
        /*0014*/ 	.word	0x00000000


	//----- nvinfo : EIATTR_FRAME_SIZE
	.align		4
.L_5:
        /*0018*/ 	.byte	0x04, 0x11
        /*001a*/ 	.short	(.L_7 - .L_6)
	.align		4
.L_6:
        /*001c*/ 	.word	index@(triton_poi_fused__native_batch_norm_legit_no_training_relu_10)
        /*0020*/ 	.word	0x00000000


	//----- nvinfo : EIATTR_MIN_STACK_SIZE
	.align		4
.L_7:
        /*0024*/ 	.byte	0x04, 0x12
        /*0026*/ 	.short	(.L_9 - .L_8)
	.align		4
.L_8:
        /*0028*/ 	.word	index@(triton_poi_fused__native_batch_norm_legit_no_training_relu_10)
        /*002c*/ 	.word	0x00000000
.L_9:


//--------------------- .nv.info.triton_poi_fused__native_batch_norm_legit_no_training_relu_10 --------------------------
	.section	.nv.info.triton_poi_fused__native_batch_norm_legit_no_training_relu_10,"",@"SHT_CUDA_INFO"
	.sectionflags	@""
	.align	4


	//----- nvinfo : EIATTR_CUDA_API_VERSION
	.align		4
        /*0000*/ 	.byte	0x04, 0x37
        /*0002*/ 	.short	(.L_11 - .L_10)
.L_10:
        /*0004*/ 	.word	0x0000007c


	//----- nvinfo : EIATTR_KPARAM_INFO
	.align		4
.L_11:
        /*0008*/ 	.byte	0x04, 0x17
        /*000a*/ 	.short	(.L_13 - .L_12)
.L_12:
        /*000c*/ 	.word	0x00000000
        /*0010*/ 	.short	0x0006
        /*0012*/ 	.short	0x0030
        /*0014*/ 	.byte	0x00, 0xf0, 0x11, 0x00


	//----- nvinfo : EIATTR_KPARAM_INFO
	.align		4
.L_13:
        /*0018*/ 	.byte	0x04, 0x17
        /*001a*/ 	.short	(.L_15 - .L_14)
.L_14:
        /*001c*/ 	.word	0x00000000
        /*0020*/ 	.short	0x0005
        /*0022*/ 	.short	0x0028
        /*0024*/ 	.byte	0x00, 0xf4, 0x21, 0x00


	//----- nvinfo : EIATTR_KPARAM_INFO
	.align		4
.L_15:
        /*0028*/ 	.byte	0x04, 0x17
        /*002a*/ 	.short	(.L_17 - .L_16)
.L_16:
        /*002c*/ 	.word	0x00000000
        /*0030*/ 	.short	0x0004
        /*0032*/ 	.short	0x0020
        /*0034*/ 	.byte	0x00, 0xf4, 0x21, 0x00


	//----- nvinfo : EIATTR_KPARAM_INFO
	.align		4
.L_17:
        /*0038*/ 	.byte	0x04, 0x17
        /*003a*/ 	.short	(.L_19 - .L_18)
.L_18:
        /*003c*/ 	.word	0x00000000
        /*0040*/ 	.short	0x0003
        /*0042*/ 	.short	0x0018
        /*0044*/ 	.byte	0x00, 0xf4, 0x21, 0x00


	//----- nvinfo : EIATTR_KPARAM_INFO
	.align		4
.L_19:
        /*0048*/ 	.byte	0x04, 0x17
        /*004a*/ 	.short	(.L_21 - .L_20)
.L_20:
        /*004c*/ 	.word	0x00000000
        /*0050*/ 	.short	0x0002
        /*0052*/ 	.short	0x0010
        /*0054*/ 	.byte	0x00, 0xf4, 0x21, 0x00


	//----- nvinfo : EIATTR_KPARAM_INFO
	.align		4
.L_21:
        /*0058*/ 	.byte	0x04, 0x17
        /*005a*/ 	.short	(.L_23 - .L_22)
.L_22:
        /*005c*/ 	.word	0x00000000
        /*0060*/ 	.short	0x0001
        /*0062*/ 	.short	0x0008
        /*0064*/ 	.byte	0x00, 0xf4, 0x21, 0x00


	//----- nvinfo : EIATTR_KPARAM_INFO
	.align		4
.L_23:
        /*0068*/ 	.byte	0x04, 0x17
        /*006a*/ 	.short	(.L_25 - .L_24)
.L_24:
        /*006c*/ 	.word	0x00000000
        /*0070*/ 	.short	0x0000
        /*0072*/ 	.short	0x0000
        /*0074*/ 	.byte	0x00, 0xf4, 0x21, 0x00


	//----- nvinfo : EIATTR_SPARSE_MMA_MASK
	.align		4
.L_25:
        /*0078*/ 	.byte	0x03, 0x50
        /*007a*/ 	.short	0x0000


	//----- nvinfo : EIATTR_MAXREG_COUNT
	.align		4
        /*007c*/ 	.byte	0x03, 0x1b
        /*007e*/ 	.short	0x00ff


	//----- nvinfo : EIATTR_EXIT_INSTR_OFFSETS
	.align		4
        /*0080*/ 	.byte	0x04, 0x1c
        /*0082*/ 	.short	(.L_27 - .L_26)


	//   ....[0]....
.L_26:
        /*0084*/ 	.word	0x000005a0


	//----- nvinfo : EIATTR_REQNTID
	.align		4
.L_27:
        /*0088*/ 	.byte	0x04, 0x10
        /*008a*/ 	.short	(.L_29 - .L_28)
.L_28:
        /*008c*/ 	.word	0x00000080
        /*0090*/ 	.word	0x00000001
        /*0094*/ 	.word	0x00000001


	//----- nvinfo : EIATTR_CBANK_PARAM_SIZE
	.align		4
.L_29:
        /*0098*/ 	.byte	0x03, 0x19
        /*009a*/ 	.short	0x0034


	//----- nvinfo : EIATTR_PARAM_CBANK
	.align		4
        /*009c*/ 	.byte	0x04, 0x0a
        /*009e*/ 	.short	(.L_31 - .L_30)
	.align		4
.L_30:
        /*00a0*/ 	.word	index@(.nv.constant0.triton_poi_fused__native_batch_norm_legit_no_training_relu_10)
        /*00a4*/ 	.short	0x0210
        /*00a6*/ 	.short	0x0034


	//----- nvinfo : EIATTR_SW_WAR
	.align		4
.L_31:
        /*00a8*/ 	.byte	0x04, 0x36
        /*00aa*/ 	.short	(.L_33 - .L_32)
.L_32:
        /*00ac*/ 	.word	0x00000008
.L_33:


//--------------------- .nv.callgraph             --------------------------
	.section	.nv.callgraph,"",@"SHT_CUDA_CALLGRAPH"
	.align	4
	.sectionentsize	8
	.align		4
        /*0000*/ 	.word	0x00000000
	.align		4
        /*0004*/ 	.word	0xffffffff
	.align		4
        /*0008*/ 	.word	0x00000000
	.align		4
        /*000c*/ 	.word	0xfffffffe
	.align		4
        /*0010*/ 	.word	0x00000000
	.align		4
        /*0014*/ 	.word	0xfffffffd
	.align		4
        /*0018*/ 	.word	0x00000000
	.align		4
        /*001c*/ 	.word	0xfffffffc


//--------------------- .nv.constant4             --------------------------
	.section	.nv.constant4,"a",@progbits
	.align	8
	.align		8
.nv.constant4:
        /*0000*/ 	.dword	_$_str
	.align		8
        /*0008*/ 	.dword	_$_str_$_2


//--------------------- .text.triton_poi_fused__native_batch_norm_legit_no_training_relu_10 --------------------------
	.section	.text.triton_poi_fused__native_batch_norm_legit_no_training_relu_10,"ax",@progbits
	.align	128
        .global         triton_poi_fused__native_batch_norm_legit_no_training_relu_10
        .type           triton_poi_fused__native_batch_norm_legit_no_training_relu_10,@function
        .size           triton_poi_fused__native_batch_norm_legit_no_training_relu_10,(.L_x_1 - triton_poi_fused__native_batch_norm_legit_no_training_relu_10)
        .other          triton_poi_fused__native_batch_norm_legit_no_training_relu_10,@"STO_CUDA_ENTRY STV_DEFAULT"
triton_poi_fused__native_batch_norm_legit_no_training_relu_10:
.text.triton_poi_fused__native_batch_norm_legit_no_training_relu_10:
[----:B------:R-:W-:Y:S01]  /*0000*/  LDC R1, c[0x0][0x28] ;  /* 0x00000a00ff017b82 */ /* 0x000fe20000000800 */
[----:B------:R-:W1:Y:S07]  /*0010*/  S2R R0, SR_TID.X ;  /* 0x0000000000007919 */ /* 0x000e6e0000002100 */
[----:B------:R-:W2:Y:S01]  /*0020*/  LDC.64 R20, c[0x0][0x220] ;  /* 0x00008800ff147b82 */ /* 0x000ea20000000a00 */
[----:B------:R-:W-:Y:S01]  /*0030*/  ULDC.64 UR4, c[0x0][0x208] ;  /* 0x0000820000047ab9 */ /* 0x000fe20000000a00 */
[----:B------:R-:W3:Y:S06]  /*0040*/  S2R R3, SR_CTAID.X ;  /* 0x0000000000037919 */ /* 0x000eec0000002500 */
[----:B------:R-:W4:Y:S08]  /*0050*/  LDC.64 R12, c[0x0][0x210] ;  /* 0x00008400ff0c7b82 */ /* 0x000f300000000a00 */
[----:B------:R-:W5:Y:S08]  /*0060*/  LDC.64 R16, c[0x0][0x218] ;  /* 0x00008600ff107b82 */ /* 0x000f700000000a00 */
[----:B------:R-:W5:Y:S01]  /*0070*/  LDC.64 R8, c[0x0][0x228] ;  /* 0x00008a00ff087b82 */ /* 0x000f620000000a00 */
[----:B-1----:R-:W-:-:S07]  /*0080*/  SHF.L.U32 R0, R0, 0x2, RZ ;  /* 0x0000000200007819 */ /* 0x002fce00000006ff */
[----:B------:R-:W1:Y:S01]  /*0090*/  LDC.64 R4, c[0x0][0x230] ;  /* 0x00008c00ff047b82 */ /* 0x000e620000000a00 */
[----:B------:R-:W-:-:S04]  /*00a0*/  LOP3.LUT R0, R0, 0x1fc, RZ, 0xc0, !PT ;  /* 0x000001fc00007812 */ /* 0x000fc800078ec0ff */
[----:B---3--:R-:W-:-:S05]  /*00b0*/  LEA R0, R3, R0, 0x9 ;  /* 0x0000000003007211 */ /* 0x008fca00078e48ff */
[----:B------:R-:W-:-:S05]  /*00c0*/  IMAD.HI R2, R0, 0x38e38e39, RZ ;  /* 0x38e38e3900027827 */ /* 0x000fca00078e02ff */
[----:B------:R-:W-:-:S04]  /*00d0*/  SHF.R.U32.HI R3, RZ, 0x1f, R2 ;  /* 0x0000001fff037819 */ /* 0x000fc80000011602 */
[----:B------:R-:W-:-:S05]  /*00e0*/  LEA.HI.SX32 R3, R2, R3, 0x1b ;  /* 0x0000000302037211 */ /* 0x000fca00078fdaff */
[----:B------:R-:W-:-:S04]  /*00f0*/  IMAD R2, R3, -0x90, R0 ;  /* 0xffffff7003027824 */ /* 0x000fc800078e0200 */
[----:B--2---:R-:W-:-:S06]  /*0100*/  IMAD.WIDE R20, R2, 0x4, R20 ;  /* 0x0000000402147825 */ /* 0x004fcc00078e0214 */
[----:B------:R-:W2:Y:S01]  /*0110*/  LDG.E.EL.128 R20, desc[UR4][R20.64] ;  /* 0x0000000414147981 */ /* 0x000ea2000c2e1d00 */
[----:B----4-:R-:W-:-:S04]  /*0120*/  IMAD.WIDE R12, R0, 0x4, R12 ;  /* 0x00000004000c7825 */ /* 0x010fc800078e020c */
[C---:B-----5:R-:W-:Y:S02]  /*0130*/  IMAD.WIDE R16, R2.reuse, 0x4, R16 ;  /* 0x0000000402107825 */ /* 0x060fe400078e0210 */
[----:B------:R-:W3:Y:S04]  /*0140*/  LDG.E.128 R12, desc[UR4][R12.64] ;  /* 0x000000040c0c7981 */ /* 0x000ee8000c1e1d00 */
[----:B------:R-:W3:Y:S01]  /*0150*/  LDG.E.EL.128 R16, desc[UR4][R16.64] ;  /* 0x0000000410107981 */ /* 0x000ee2000c2e1d00 */
[----:B0-----:R-:W-:-:S04]  /*0160*/  IMAD.WIDE R8, R2, 0x4, R8 ;  /* 0x0000000402087825 */ /* 0x001fc800078e0208 */
[----:B-1----:R-:W-:Y:S02]  /*0170*/  IMAD.WIDE R4, R2, 0x4, R4 ;  /* 0x0000000402047825 */ /* 0x002fe400078e0204 */
[----:B------:R-:W4:Y:S04]  /*0180*/  LDG.E.EL.128 R8, desc[UR4][R8.64] ;  /* 0x0000000408087981 */ /* 0x000f28000c2e1d00 */
[----:B------:R-:W4:Y:S01]  /*0190*/  LDG.E.EL.128 R4, desc[UR4][R4.64] ;  /* 0x0000000404047981 */ /* 0x000f22000c2e1d00 */
[----:B--2---:R-:W-:Y:S01]  /*01a0*/  FADD R22, R22, 9.9999997473787516356e-06 ;  /* 0x3727c5ac16167421 */ /* 0x004fe20000000000 */
[----:B------:R-:W-:Y:S01]  /*01b0*/  FADD R23, R23, 9.9999997473787516356e-06 ;  /* 0x3727c5ac17177421 */ /* 0x000fe20000000000 */
[----:B------:R-:W-:Y:S01]  /*01c0*/  FADD R2, R20, 9.9999997473787516356e-06 ;  /* 0x3727c5ac14027421 */ /* 0x000fe20000000000 */
[----:B------:R-:W-:Y:S01]  /*01d0*/  FADD R21, R21, 9.9999997473787516356e-06 ;  /* 0x3727c5ac15157421 */ /* 0x000fe20000000000 */
[----:B------:R-:W0:Y:S01]  /*01e0*/  MUFU.SQRT R24, R22 ;  /* 0x0000001600187308 */ /* 0x000e220000002000 */
[----:B------:R-:W-:Y:S01]  /*01f0*/  HFMA2.MMA R20, -RZ, RZ, 1.625, 0 ;  /* 0x3e800000ff147435 */ /* 0x000fe200000001ff */
[----:B---3--:R-:W-:-:S06]  /*0200*/  FADD R12, R12, -R16 ;  /* 0x800000100c0c7221 */ /* 0x008fcc0000000000 */
[----:B------:R-:W1:Y:S01]  /*0210*/  MUFU.SQRT R23, R23 ;  /* 0x0000001700177308 */ /* 0x000e620000002000 */
[----:B------:R-:W-:Y:S01]  /*0220*/  FADD R13, R13, -R17 ;  /* 0x800000110d0d7221 */ /* 0x000fe20000000000 */
[----:B------:R-:W-:Y:S01]  /*0230*/  FADD R14, R14, -R18 ;  /* 0x800000120e0e7221 */ /* 0x000fe20000000000 */
[----:B------:R-:W-:Y:S01]  /*0240*/  FADD R18, R15, -R19 ;  /* 0x800000130f127221 */ /* 0x000fe20000000000 */
[----:B0-----:R-:W-:-:S04]  /*0250*/  FSETP.GT.AND P6, PT, R24, 8.50705917302346158658e+37, PT ;  /* 0x7e8000001800780b */ /* 0x001fc80003fc4000 */
[----:B------:R0:W2:Y:S01]  /*0260*/  MUFU.SQRT R25, R2 ;  /* 0x0000000200197308 */ /* 0x0000a20000002000 */
[----:B------:R-:W-:Y:S02]  /*0270*/  FSETP.GEU.AND P1, PT, R24, 1.175494350822287508e-38, PT ;  /* 0x008000001800780b */ /* 0x000fe40003f2e000 */
[----:B-1----:R-:W-:-:S05]  /*0280*/  FSETP.GT.AND P5, PT, R23, 8.50705917302346158658e+37, PT ;  /* 0x7e8000001700780b */ /* 0x002fca0003fa4000 */
[----:B------:R1:W3:Y:S01]  /*0290*/  MUFU.SQRT R26, R21 ;  /* 0x00000015001a7308 */ /* 0x0002e20000002000 */
[----:B------:R-:W-:Y:S01]  /*02a0*/  FSETP.GEU.AND P2, PT, R23, 1.175494350822287508e-38, PT ;  /* 0x008000001700780b */ /* 0x000fe20003f4e000 */
[----:B0-----:R-:W0:Y:S01]  /*02b0*/  LDC.64 R2, c[0x0][0x238] ;  /* 0x00008e00ff027b82 */ /* 0x001e220000000a00 */
[----:B------:R-:W-:Y:S01]  /*02c0*/  FSEL R16, R20, 1, P5 ;  /* 0x3f80000014107808 */ /* 0x000fe20002800000 */
[----:B------:R-:W-:Y:S01]  /*02d0*/  @P6 FMUL R24, R24, 0.25 ;  /* 0x3e80000018186820 */ /* 0x000fe20000400000 */
[----:B--2---:R-:W-:-:S03]  /*02e0*/  FSETP.GT.AND P3, PT, R25, 8.50705917302346158658e+37, PT ;  /* 0x7e8000001900780b */ /* 0x004fc60003f64000 */
[----:B------:R-:W-:Y:S01]  /*02f0*/  @!P1 FMUL R24, R24, 16777216 ;  /* 0x4b80000018189820 */ /* 0x000fe20000400000 */
[----:B-1----:R-:W-:Y:S02]  /*0300*/  FSEL R21, R20, 1, P6 ;  /* 0x3f80000014157808 */ /* 0x002fe40003000000 */
[----:B------:R-:W-:Y:S01]  /*0310*/  FSETP.GEU.AND P6, PT, R25, 1.175494350822287508e-38, PT ;  /* 0x008000001900780b */ /* 0x000fe20003fce000 */
[----:B------:R-:W-:Y:S02]  /*0320*/  @P5 FMUL R23, R23, 0.25 ;  /* 0x3e80000017175820 */ /* 0x000fe40000400000 */
[----:B------:R-:W1:Y:S01]  /*0330*/  MUFU.RCP R24, R24 ;  /* 0x0000001800187308 */ /* 0x000e620000001000 */
[C---:B---3--:R-:W-:Y:S01]  /*0340*/  FSETP.GT.AND P4, PT, R26.reuse, 8.50705917302346158658e+37, PT ;  /* 0x7e8000001a00780b */ /* 0x048fe20003f84000 */
[----:B------:R-:W-:Y:S01]  /*0350*/  @!P2 FMUL R23, R23, 16777216 ;  /* 0x4b8000001717a820 */ /* 0x000fe20000400000 */
[----:B------:R-:W-:Y:S01]  /*0360*/  FSETP.GEU.AND P0, PT, R26, 1.175494350822287508e-38, PT ;  /* 0x008000001a00780b */ /* 0x000fe20003f0e000 */
[----:B------:R-:W-:Y:S01]  /*0370*/  @!P2 FMUL R16, R16, 16777216 ;  /* 0x4b8000001010a820 */ /* 0x000fe20000400000 */
[C---:B------:R-:W-:Y:S01]  /*0380*/  FSEL R17, R20.reuse, 1, P4 ;  /* 0x3f80000014117808 */ /* 0x040fe20002000000 */
[----:B------:R-:W-:Y:S01]  /*0390*/  @P3 FMUL R25, R25, 0.25 ;  /* 0x3e80000019193820 */ /* 0x000fe20000400000 */
[----:B------:R-:W-:Y:S01]  /*03a0*/  FSEL R20, R20, 1, P3 ;  /* 0x3f80000014147808 */ /* 0x000fe20001800000 */
[----:B------:R-:W2:Y:S01]  /*03b0*/  MUFU.RCP R23, R23 ;  /* 0x0000001700177308 */ /* 0x000ea20000001000 */
[----:B------:R-:W-:Y:S01]  /*03c0*/  @!P1 FMUL R21, R21, 16777216 ;  /* 0x4b80000015159820 */ /* 0x000fe20000400000 */
[----:B------:R-:W-:-:S02]  /*03d0*/  @!P6 FMUL R25, R25, 16777216 ;  /* 0x4b8000001919e820 */ /* 0x000fc40000400000 */
[----:B------:R-:W-:Y:S01]  /*03e0*/  @!P6 FMUL R20, R20, 16777216 ;  /* 0x4b8000001414e820 */ /* 0x000fe20000400000 */
[----:B0-----:R-:W-:-:S04]  /*03f0*/  IMAD.WIDE R2, R0, 0x4, R2 ;  /* 0x0000000400027825 */ /* 0x001fc800078e0202 */
[----:B------:R-:W-:Y:S01]  /*0400*/  @P4 FMUL R26, R26, 0.25 ;  /* 0x3e8000001a1a4820 */ /* 0x000fe20000400000 */
[----:B-1----:R-:W-:Y:S01]  /*0410*/  FMUL R21, R24, R21 ;  /* 0x0000001518157220 */ /* 0x002fe20000400000 */
[----:B------:R-:W0:Y:S01]  /*0420*/  MUFU.RCP R25, R25 ;  /* 0x0000001900197308 */ /* 0x000e220000001000 */
[----:B------:R-:W-:Y:S01]  /*0430*/  @!P0 FMUL R17, R17, 16777216 ;  /* 0x4b80000011118820 */ /* 0x000fe20000400000 */
[----:B------:R-:W-:Y:S01]  /*0440*/  @!P0 FMUL R26, R26, 16777216 ;  /* 0x4b8000001a1a8820 */ /* 0x000fe20000400000 */
[----:B------:R-:W-:Y:S01]  /*0450*/  FMUL R21, R21, R14 ;  /* 0x0000000e15157220 */ /* 0x000fe20000400000 */
[----:B--2---:R-:W-:-:S04]  /*0460*/  FMUL R23, R23, R16 ;  /* 0x0000001017177220 */ /* 0x004fc80000400000 */
[----:B------:R-:W1:Y:S01]  /*0470*/  MUFU.RCP R22, R26 ;  /* 0x0000001a00167308 */ /* 0x000e620000001000 */
[----:B----4-:R-:W-:Y:S01]  /*0480*/  FFMA R6, R10, R21, R6 ;  /* 0x000000150a067223 */ /* 0x010fe20000000006 */
[----:B------:R-:W-:-:S04]  /*0490*/  FMUL R18, R23, R18 ;  /* 0x0000001217127220 */ /* 0x000fc80000400000 */
[C---:B------:R-:W-:Y:S01]  /*04a0*/  FSETP.GEU.AND P1, PT, R6.reuse, RZ, PT ;  /* 0x000000ff0600720b */ /* 0x040fe20003f2e000 */
[----:B0-----:R-:W-:Y:S01]  /*04b0*/  FMUL R25, R25, R20 ;  /* 0x0000001419197220 */ /* 0x001fe20000400000 */
[----:B------:R-:W-:Y:S02]  /*04c0*/  FFMA R7, R11, R18, R7 ;  /* 0x000000120b077223 */ /* 0x000fe40000000007 */
[----:B------:R-:W-:Y:S01]  /*04d0*/  SEL R6, R6, RZ, P1 ;  /* 0x000000ff06067207 */ /* 0x000fe20000800000 */
[----:B------:R-:W-:Y:S02]  /*04e0*/  FMUL R25, R25, R12 ;  /* 0x0000000c19197220 */ /* 0x000fe40000400000 */
[C---:B------:R-:W-:Y:S01]  /*04f0*/  FSETP.GEU.AND P0, PT, R7.reuse, RZ, PT ;  /* 0x000000ff0700720b */ /* 0x040fe20003f0e000 */
[----:B-1----:R-:W-:Y:S01]  /*0500*/  FMUL R22, R22, R17 ;  /* 0x0000001116167220 */ /* 0x002fe20000400000 */
[----:B------:R-:W-:Y:S02]  /*0510*/  FFMA R4, R8, R25, R4 ;  /* 0x0000001908047223 */ /* 0x000fe40000000004 */
[----:B------:R-:W-:Y:S01]  /*0520*/  SEL R7, R7, RZ, P0 ;  /* 0x000000ff07077207 */ /* 0x000fe20000000000 */
[----:B------:R-:W-:-:S02]  /*0530*/  FMUL R22, R22, R13 ;  /* 0x0000000d16167220 */ /* 0x000fc40000400000 */
[C---:B------:R-:W-:Y:S02]  /*0540*/  FSETP.GEU.AND P3, PT, R4.reuse, RZ, PT ;  /* 0x000000ff0400720b */ /* 0x040fe40003f6e000 */
[----:B------:R-:W-:Y:S02]  /*0550*/  FFMA R5, R9, R22, R5 ;  /* 0x0000001609057223 */ /* 0x000fe40000000005 */
[----:B------:R-:W-:-:S03]  /*0560*/  SEL R4, R4, RZ, P3 ;  /* 0x000000ff04047207 */ /* 0x000fc60001800000 */
[----:B------:R-:W-:-:S04]  /*0570*/  FSETP.GEU.AND P2, PT, R5, RZ, PT ;  /* 0x000000ff0500720b */ /* 0x000fc80003f4e000 */
[----:B------:R-:W-:-:S05]  /*0580*/  SEL R5, R5, RZ, P2 ;  /* 0x000000ff05057207 */ /* 0x000fca0001000000 */
[----:B------:R-:W-:Y:S01]  /*0590*/  STG.E.128 desc[UR4][R2.64], R4 ;  /* 0x0000000402007986 */ /* 0x000fe2000c101d04 */
[----:B------:R-:W-:Y:S05]  /*05a0*/  EXIT ;  /* 0x000000000000794d */ /* 0x000fea0003800000 */
.L_x_0:
[----:B------:R-:W-:-:S00]  /*05b0*/  BRA `(.L_x_0) ;  /* 0xfffffffc00fc7947 */ /* 0x000fc0000383ffff */
[----:B------:R-:W-:-:S00]  /*05c0*/  NOP ;  /* 0x0000000000007918 */ /* 0x000fc00000000000 */
        /* <DEDUP_REMOVED lines=11> */
.L_x_1:


//--------------------- .nv.global.init           --------------------------
	.section	.nv.global.init,"aw",@progbits
.nv.global.init:
	.type		_$_str,@object
	.size		_$_str,(_$_str_$_2 - _$_str)
_$_str:
        /*0000*/ 	.byte	0x5f, 0x5f, 0x43, 0x55, 0x44, 0x41, 0x5f, 0x46, 0x54, 0x5a, 0x00
	.type		_$_str_$_2,@object
	.size		_$_str_$_2,(.L_1 - _$_str_$_2)
_$_str_$_2:
        /*000b*/ 	.byte	0x5f, 0x5f, 0x43, 0x55, 0x44, 0x41, 0x5f, 0x50, 0x52, 0x45, 0x43, 0x5f, 0x53, 0x51, 0x52, 0x54
        /*001b*/ 	.byte	0x00
.L_1:


//--------------------- .nv.constant0.triton_poi_fused__native_batch_norm_legit_no_training_relu_10 --------------------------
	.section	.nv.constant0.triton_poi_fused__native_batch_norm_legit_no_training_relu_10,"a",@progbits
	.sectionflags	@""
	.align	4
.nv.constant0.triton_poi_fused__native_batch_norm_legit_no_training_relu_10:
	.zero		580
